	.headerflags	@"EF_CUDA_TEXMODE_UNIFIED EF_CUDA_64BIT_ADDRESS EF_CUDA_ACCELERATORS EF_CUDA_SM90 EF_CUDA_VIRTUAL_SM(EF_CUDA_SM90)"
	.elftype	@"ET_EXEC"


//--------------------- .nv.info                  --------------------------
	.section	.nv.info,"",@"SHT_CUDA_INFO"
	.align	4


	//----- nvinfo : EIATTR_REGCOUNT
	.align		4
        /*0000*/ 	.byte	0x04, 0x2f
        /*0002*/ 	.short	(.L_1 - .L_0)
	.align		4
.L_0:
        /*0004*/ 	.word	index@(triton_per_fused_mean_0)
        /*0008*/ 	.word	0x00000012


	//----- nvinfo : EIATTR_MIN_STACK_SIZE
	.align		4
.L_1:
        /*000c*/ 	.byte	0x04, 0x12
        /*000e*/ 	.short	(.L_3 - .L_2)
	.align		4
.L_2:
        /*0010*/ 	.word	index@(triton_per_fused_mean_0)
        /*0014*/ 	.word	0x00000000


	//----- nvinfo : EIATTR_FRAME_SIZE
	.align		4
.L_3:
        /*0018*/ 	.byte	0x04, 0x11
        /*001a*/ 	.short	(.L_5 - .L_4)
	.align		4
.L_4:
        /*001c*/ 	.word	index@(triton_per_fused_mean_0)
        /*0020*/ 	.word	0x00000000


	//----- nvinfo : EIATTR_MIN_STACK_SIZE
	.align		4
.L_5:
        /*0024*/ 	.byte	0x04, 0x12
        /*0026*/ 	.short	(.L_7 - .L_6)
	.align		4
.L_6:
        /*0028*/ 	.word	index@(triton_per_fused_mean_0)
        /*002c*/ 	.word	0x00000000
.L_7:


//--------------------- .nv.info.triton_per_fused_mean_0 --------------------------
	.section	.nv.info.triton_per_fused_mean_0,"",@"SHT_CUDA_INFO"
	.sectionflags	@""
	.align	4


	//----- nvinfo : EIATTR_CUDA_API_VERSION
	.align		4
        /*0000*/ 	.byte	0x04, 0x37
        /*0002*/ 	.short	(.L_9 - .L_8)
.L_8:
        /*0004*/ 	.word	0x0000007c


	//----- nvinfo : EIATTR_KPARAM_INFO
	.align		4
.L_9:
        /*0008*/ 	.byte	0x04, 0x17
        /*000a*/ 	.short	(.L_11 - .L_10)
.L_10:
        /*000c*/ 	.word	0x00000000
        /*0010*/ 	.short	0x0004
        /*0012*/ 	.short	0x001c
        /*0014*/ 	.byte	0x00, 0xf0, 0x11, 0x00


	//----- nvinfo : EIATTR_KPARAM_INFO
	.align		4
.L_11:
        /*0018*/ 	.byte	0x04, 0x17
        /*001a*/ 	.short	(.L_13 - .L_12)
.L_12:
        /*001c*/ 	.word	0x00000000
        /*0020*/ 	.short	0x0003
        /*0022*/ 	.short	0x0018
        /*0024*/ 	.byte	0x00, 0xf0, 0x11, 0x00


	//----- nvinfo : EIATTR_KPARAM_INFO
	.align		4
.L_13:
        /*0028*/ 	.byte	0x04, 0x17
        /*002a*/ 	.short	(.L_15 - .L_14)
.L_14:
        /*002c*/ 	.word	0x00000000
        /*0030*/ 	.short	0x0002
        /*0032*/ 	.short	0x0010
        /*0034*/ 	.byte	0x00, 0xf4, 0x21, 0x00


	//----- nvinfo : EIATTR_KPARAM_INFO
	.align		4
.L_15:
        /*0038*/ 	.byte	0x04, 0x17
        /*003a*/ 	.short	(.L_17 - .L_16)
.L_16:
        /*003c*/ 	.word	0x00000000
        /*0040*/ 	.short	0x0001
        /*0042*/ 	.short	0x0008
        /*0044*/ 	.byte	0x00, 0xf4, 0x21, 0x00


	//----- nvinfo : EIATTR_KPARAM_INFO
	.align		4
.L_17:
        /*0048*/ 	.byte	0x04, 0x17
        /*004a*/ 	.short	(.L_19 - .L_18)
.L_18:
        /*004c*/ 	.word	0x00000000
        /*0050*/ 	.short	0x0000
        /*0052*/ 	.short	0x0000
        /*0054*/ 	.byte	0x00, 0xf4, 0x21, 0x00


	//----- nvinfo : EIATTR_SPARSE_MMA_MASK
	.align		4
.L_19:
        /*0058*/ 	.byte	0x03, 0x50
        /*005a*/ 	.short	0x0000


	//----- nvinfo : EIATTR_MAXREG_COUNT
	.align		4
        /*005c*/ 	.byte	0x03, 0x1b
        /*005e*/ 	.short	0x00ff


	//----- nvinfo : EIATTR_COOP_GROUP_MASK_REGIDS
	.align		4
        /*0060*/ 	.byte	0x04, 0x29
        /*0062*/ 	.short	(.L_21 - .L_20)


	//   ....[0]....
.L_20:
        /*0064*/ 	.word	0xffffffff


	//   ....[1]....
        /*0068*/ 	.word	0xffffffff


	//   ....[2]....
        /*006c*/ 	.word	0xffffffff


	//   ....[3]....
        /*0070*/ 	.word	0xffffffff


	//----- nvinfo : EIATTR_COOP_GROUP_INSTR_OFFSETS
	.align		4
.L_21:
        /*0074*/ 	.byte	0x04, 0x28
        /*0076*/ 	.short	(.L_23 - .L_22)


	//   ....[0]....
.L_22:
        /*0078*/ 	.word	0x00000140


	//   ....[1]....
        /*007c*/ 	.word	0x00000170


	//   ....[2]....
        /*0080*/ 	.word	0x000001c0


	//   ....[3]....
        /*0084*/ 	.word	0x00000210


	//----- nvinfo : EIATTR_EXIT_INSTR_OFFSETS
	.align		4
.L_23:
        /*0088*/ 	.byte	0x04, 0x1c
        /*008a*/ 	.short	(.L_25 - .L_24)


	//   ....[0]....
.L_24:
        /*008c*/ 	.word	0x00000260


	//   ....[1]....
        /*0090*/ 	.word	0x00000290


	//----- nvinfo : EIATTR_REQNTID
	.align		4
.L_25:
        /*0094*/ 	.byte	0x04, 0x10
        /*0096*/ 	.short	(.L_27 - .L_26)
.L_26:
        /*0098*/ 	.word	0x00000040
        /*009c*/ 	.word	0x00000001
        /*00a0*/ 	.word	0x00000001


	//----- nvinfo : EIATTR_CBANK_PARAM_SIZE
	.align		4
.L_27:
        /*00a4*/ 	.byte	0x03, 0x19
        /*00a6*/ 	.short	0x0020


	//----- nvinfo : EIATTR_PARAM_CBANK
	.align		4
        /*00a8*/ 	.byte	0x04, 0x0a
        /*00aa*/ 	.short	(.L_29 - .L_28)
	.align		4
.L_28:
        /*00ac*/ 	.word	index@(.nv.constant0.triton_per_fused_mean_0)
        /*00b0*/ 	.short	0x0210
        /*00b2*/ 	.short	0x0020


	//----- nvinfo : EIATTR_SW_WAR
	.align		4
.L_29:
        /*00b4*/ 	.byte	0x04, 0x36
        /*00b6*/ 	.short	(.L_31 - .L_30)
.L_30:
        /*00b8*/ 	.word	0x00000008
.L_31:


//--------------------- .nv.callgraph             --------------------------
	.section	.nv.callgraph,"",@"SHT_CUDA_CALLGRAPH"
	.align	4
	.sectionentsize	8
	.align		4
        /*0000*/ 	.word	0x00000000
	.align		4
        /*0004*/ 	.word	0xffffffff
	.align		4
        /*0008*/ 	.word	0x00000000
	.align		4
        /*000c*/ 	.word	0xfffffffe
	.align		4
        /*0010*/ 	.word	0x00000000
	.align		4
        /*0014*/ 	.word	0xfffffffd
	.align		4
        /*0018*/ 	.word	0x00000000
	.align		4
        /*001c*/ 	.word	0xfffffffc


//--------------------- .text.triton_per_fused_mean_0 --------------------------
	.section	.text.triton_per_fused_mean_0,"ax",@progbits
	.sectionflags	@"SHF_BARRIERS=1"
	.align	128
        .global         triton_per_fused_mean_0
        .type           triton_per_fused_mean_0,@function
        .size           triton_per_fused_mean_0,(.L_x_1 - triton_per_fused_mean_0)
        .other          triton_per_fused_mean_0,@"STO_CUDA_ENTRY STV_DEFAULT"
triton_per_fused_mean_0:
.text.triton_per_fused_mean_0:
[----:B------:R-:W0:Y:S02]  /*0000*/  LDC R1, c[0x0][0x28] ;  /* 0x00000a00ff017b82 */ /* 0x000e240000000800 */
[----:B------:R-:W1:Y:S01]  /*0010*/  S2R R14, SR_TID.X ;  /* 0x00000000000e7919 */ /* 0x000e620000002100 */
[----:B------:R-:W2:Y:S01]  /*0020*/  LDC.64 R2, c[0x0][0x218] ;  /* 0x00008600ff027b82 */ /* 0x000ea20000000a00 */
[----:B------:R-:W-:Y:S01]  /*0030*/  IMAD.MOV.U32 R4, RZ, RZ, RZ ;  /* 0x000000ffff047224 */ /* 0x000fe200078e00ff */
[----:B------:R-:W-:Y:S01]  /*0040*/  ULDC.64 UR4, c[0x0][0x208] ;  /* 0x0000820000047ab9 */ /* 0x000fe20000000a00 */
[----:B------:R-:W3:Y:S01]  /*0050*/  S2R R0, SR_CTAID.X ;  /* 0x0000000000007919 */ /* 0x000ee20000002500 */
[----:B-1----:R-:W-:Y:S02]  /*0060*/  LOP3.LUT R7, R14, 0xf, RZ, 0xc0, !PT ;  /* 0x0000000f0e077812 */ /* 0x002fe400078ec0ff */
[----:B---3--:R-:W-:-:S03]  /*0070*/  ISETP.GE.AND P0, PT, R0, 0x10, PT ;  /* 0x000000100000780c */ /* 0x008fc60003f06270 */
[----:B------:R-:W-:-:S04]  /*0080*/  IMAD R5, R0, 0x10, R7 ;  /* 0x0000001000057824 */ /* 0x000fc800078e0207 */
[----:B--2---:R-:W-:-:S06]  /*0090*/  IMAD.WIDE R2, R5, 0x4, R2 ;  /* 0x0000000405027825 */ /* 0x004fcc00078e0202 */
[----:B------:R1:W2:Y:S01]  /*00a0*/  @!P0 LDG.E R4, desc[UR4][R2.64] ;  /* 0x0000000402048981 */ /* 0x0002a2000c1e1900 */
[----:B------:R-:W-:-:S04]  /*00b0*/  SHF.R.S32.HI R9, RZ, 0x1f, R0 ;  /* 0x0000001fff097819 */ /* 0x000fc80000011400 */
[----:B------:R-:W-:-:S04]  /*00c0*/  LEA.HI R9, R9, R0, RZ, 0x2 ;  /* 0x0000000009097211 */ /* 0x000fc800078f10ff */
[C---:B------:R-:W-:Y:S01]  /*00d0*/  LOP3.LUT R11, R9.reuse, 0xfffffffc, RZ, 0xc0, !PT ;  /* 0xfffffffc090b7812 */ /* 0x040fe200078ec0ff */
[----:B------:R-:W-:Y:S01]  /*00e0*/  IMAD.SHL.U32 R9, R9, 0x10, RZ ;  /* 0x0000001009097824 */ /* 0x000fe200078e00ff */
[----:B-1----:R-:W1:Y:S04]  /*00f0*/  LDC.64 R2, c[0x0][0x210] ;  /* 0x00008400ff027b82 */ /* 0x002e680000000a00 */
[----:B------:R-:W-:Y:S01]  /*0100*/  LOP3.LUT R9, R9, 0xffffffc0, RZ, 0xc0, !PT ;  /* 0xffffffc009097812 */ /* 0x000fe200078ec0ff */
[----:B-1----:R-:W-:Y:S01]  /*0110*/  IMAD.WIDE R2, R0, 0x4, R2 ;  /* 0x0000000400027825 */ /* 0x002fe200078e0202 */
[----:B--2---:R-:W-:-:S04]  /*0120*/  SEL R15, R4, RZ, !P0 ;  /* 0x000000ff040f7207 */ /* 0x004fc80004000000 */
[----:B------:R-:W-:-:S05]  /*0130*/  FSEL R6, R15, RZ, !P0 ;  /* 0x000000ff0f067208 */ /* 0x000fca0004000000 */
[----:B------:R-:W1:Y:S02]  /*0140*/  SHFL.BFLY PT, R5, R6, 0x8, 0x1f ;  /* 0x0d001f0006057f89 */ /* 0x000e6400000e0000 */
[----:B-1----:R-:W-:Y:S01]  /*0150*/  FADD R8, R6, R5 ;  /* 0x0000000506087221 */ /* 0x002fe20000000000 */
[----:B------:R-:W-:-:S04]  /*0160*/  IADD3 R6, -R11, R0, RZ ;  /* 0x000000000b067210 */ /* 0x000fc80007ffe1ff */
[----:B------:R-:W1:Y:S01]  /*0170*/  SHFL.BFLY PT, R5, R8, 0x4, 0x1f ;  /* 0x0c801f0008057f89 */ /* 0x000e6200000e0000 */
[----:B------:R-:W-:-:S05]  /*0180*/  LEA R6, R7, R6, 0x2 ;  /* 0x0000000607067211 */ /* 0x000fca00078e10ff */
[----:B------:R-:W-:Y:S02]  /*0190*/  IMAD.IADD R9, R6, 0x1, R9 ;  /* 0x0000000106097824 */ /* 0x000fe400078e0209 */
[----:B-1----:R-:W-:Y:S01]  /*01a0*/  FADD R10, R8, R5 ;  /* 0x00000005080a7221 */ /* 0x002fe20000000000 */
[----:B------:R-:W-:-:S04]  /*01b0*/  LOP3.LUT R8, R14, 0x3f, RZ, 0xc0, !PT ;  /* 0x0000003f0e087812 */ /* 0x000fc800078ec0ff */
[----:B------:R-:W1:Y:S01]  /*01c0*/  SHFL.BFLY PT, R5, R10, 0x2, 0x1f ;  /* 0x0c401f000a057f89 */ /* 0x000e6200000e0000 */
[C---:B------:R-:W-:Y:S02]  /*01d0*/  ISETP.LT.U32.AND P1, PT, R8.reuse, 0x10, !P0 ;  /* 0x000000100800780c */ /* 0x040fe40004721070 */
[----:B------:R-:W-:Y:S01]  /*01e0*/  ISETP.EQ.AND P0, PT, R8, RZ, !P0 ;  /* 0x000000ff0800720c */ /* 0x000fe20004702270 */
[----:B-1----:R-:W-:Y:S02]  /*01f0*/  FADD R12, R10, R5 ;  /* 0x000000050a0c7221 */ /* 0x002fe40000000000 */
[----:B------:R-:W1:Y:S03]  /*0200*/  LDC.64 R4, c[0x0][0x220] ;  /* 0x00008800ff047b82 */ /* 0x000e660000000a00 */
[----:B------:R-:W2:Y:S01]  /*0210*/  SHFL.BFLY PT, R13, R12, 0x1, 0x1f ;  /* 0x0c201f000c0d7f89 */ /* 0x000ea200000e0000 */
[----:B-1----:R-:W-:-:S04]  /*0220*/  IMAD.WIDE R4, R9, 0x4, R4 ;  /* 0x0000000409047825 */ /* 0x002fc800078e0204 */
[----:B--2---:R-:W-:Y:S01]  /*0230*/  FADD R13, R12, R13 ;  /* 0x0000000d0c0d7221 */ /* 0x004fe20000000000 */
[----:B------:R1:W-:Y:S01]  /*0240*/  @P1 STG.E desc[UR4][R4.64], R15 ;  /* 0x0000000f04001986 */ /* 0x0003e2000c101904 */
[----:B------:R-:W-:Y:S06]  /*0250*/  BAR.SYNC.DEFER_BLOCKING 0x0 ;  /* 0x0000000000007b1d */ /* 0x000fec0000010000 */
[----:B-1----:R-:W-:Y:S05]  /*0260*/  @!P0 EXIT ;  /* 0x000000000000894d */ /* 0x002fea0003800000 */
[----:B------:R-:W-:-:S05]  /*0270*/  FMUL R13, R13, 0.0625 ;  /* 0x3d8000000d0d7820 */ /* 0x000fca0000400000 */
[----:B------:R-:W-:Y:S01]  /*0280*/  STG.E desc[UR4][R2.64], R13 ;  /* 0x0000000d02007986 */ /* 0x000fe2000c101904 */
[----:B------:R-:W-:Y:S05]  /*0290*/  EXIT ;  /* 0x000000000000794d */ /* 0x000fea0003800000 */
.L_x_0:
[----:B------:R-:W-:-:S00]  /*02a0*/  BRA `(.L_x_0) ;  /* 0xfffffffc00fc7947 */ /* 0x000fc0000383ffff */
[----:B------:R-:W-:-:S00]  /*02b0*/  NOP ;  /* 0x0000000000007918 */ /* 0x000fc00000000000 */
        /* <DEDUP_REMOVED lines=12> */
.L_x_1:


//--------------------- .nv.constant0.triton_per_fused_mean_0 --------------------------
	.section	.nv.constant0.triton_per_fused_mean_0,"a",@progbits
	.sectionflags	@""
	.align	4
.nv.constant0.triton_per_fused_mean_0:
	.zero		560
